//
// Generated by NVIDIA NVVM Compiler
//
// Compiler Build ID: CL-36424714
// Cuda compilation tools, release 13.0, V13.0.88
// Based on NVVM 20.0.0
//

.version 9.0
.target sm_100
.address_size 64

	// .globl	_Z8mykernelv

.visible .entry _Z8mykernelv()
{


	ret;

}
	// .globl	_Z3addPiS_S_
.visible .entry _Z3addPiS_S_(
	.param .u64 .ptr .align 1 _Z3addPiS_S__param_0,
	.param .u64 .ptr .align 1 _Z3addPiS_S__param_1,
	.param .u64 .ptr .align 1 _Z3addPiS_S__param_2
)
{
	.reg .b32 	%r<4>;
	.reg .b64 	%rd<7>;

	ld.param.u64 	%rd1, [_Z3addPiS_S__param_0];
	ld.param.u64 	%rd2, [_Z3addPiS_S__param_1];
	ld.param.u64 	%rd3, [_Z3addPiS_S__param_2];
	cvta.to.global.u64 	%rd4, %rd3;
	cvta.to.global.u64 	%rd5, %rd2;
	cvta.to.global.u64 	%rd6, %rd1;
	ld.global.u32 	%r1, [%rd6];
	ld.global.u32 	%r2, [%rd5];
	add.s32 	%r3, %r2, %r1;
	st.global.u32 	[%rd4], %r3;
	ret;

}


// ===== COMPILED SASS (sm_100) =====

	.target	sm_100

	.elftype	@"ET_EXEC"


//--------------------- .note.nv.tkinfo           --------------------------
	.section	.note.nv.tkinfo,"",@"SHT_NOTE"
	.sectionflags	@"SHF_NOTE_NV_TKINFO"
	.tkinfo
        /*0018*/ 	.word	0x00000002
        /*0030*/ 	.string	""
        /*0030*/ 	.string	"ptxas"
        /*0030*/ 	.string	"Cuda compilation tools, release 13.0, V13.0.88"
        /*0030*/ 	.string	"Build cuda_13.0.r13.0/compiler.36424714_0"
        /*0030*/ 	.string	"-arch sm_100 -m 64 "



//--------------------- .note.nv.cuinfo           --------------------------
	.section	.note.nv.cuinfo,"",@"SHT_NOTE"
	.sectionflags	@"SHF_NOTE_NV_CUINFO"
        /*0018*/ 	.short	0x0002
        /*001a*/ 	.short	0x0064
        /*001c*/ 	.short	0x0082
	.zero		2


//--------------------- .nv.info                  --------------------------
	.section	.nv.info,"",@"SHT_CUDA_INFO"
	.align	4


	//----- nvinfo : EIATTR_REGCOUNT
	.align		4
        /*0000*/ 	.byte	0x04, 0x2f
        /*0002*/ 	.short	(.L_1 - .L_0)
	.align		4
.L_0:
        /*0004*/ 	.word	index@(_Z8mykernelv)
        /*0008*/ 	.word	0x00000004


	//----- nvinfo : EIATTR_FRAME_SIZE
	.align		4
.L_1:
        /*000c*/ 	.byte	0x04, 0x11
        /*000e*/ 	.short	(.L_3 - .L_2)
	.align		4
.L_2:
        /*0010*/ 	.word	index@(_Z8mykernelv)
        /*0014*/ 	.word	0x00000000


	//----- nvinfo : EIATTR_REGCOUNT
	.align		4
.L_3:
        /*0018*/ 	.byte	0x04, 0x2f
        /*001a*/ 	.short	(.L_5 - .L_4)
	.align		4
.L_4:
        /*001c*/ 	.word	index@(_Z3addPiS_S_)
        /*0020*/ 	.word	0x0000000c


	//----- nvinfo : EIATTR_FRAME_SIZE
	.align		4
.L_5:
        /*0024*/ 	.byte	0x04, 0x11
        /*0026*/ 	.short	(.L_7 - .L_6)
	.align		4
.L_6:
        /*0028*/ 	.word	index@(_Z3addPiS_S_)
        /*002c*/ 	.word	0x00000000


	//----- nvinfo : EIATTR_MIN_STACK_SIZE
	.align		4
.L_7:
        /*0030*/ 	.byte	0x04, 0x12
        /*0032*/ 	.short	(.L_9 - .L_8)
	.align		4
.L_8:
        /*0034*/ 	.word	index@(_Z3addPiS_S_)
        /*0038*/ 	.word	0x00000000


	//----- nvinfo : EIATTR_MIN_STACK_SIZE
	.align		4
.L_9:
        /*003c*/ 	.byte	0x04, 0x12
        /*003e*/ 	.short	(.L_11 - .L_10)
	.align		4
.L_10:
        /*0040*/ 	.word	index@(_Z8mykernelv)
        /*0044*/ 	.word	0x00000000
.L_11:


//--------------------- .nv.compat                --------------------------
	.section	.nv.compat,"",@"SHT_CUDA_COMPAT_INFO"
	.align	4
        /*0000*/ 	.byte	0x02, 0x09, 0x00, 0x00, 0x02, 0x02, 0x01, 0x00, 0x02, 0x05, 0x05, 0x00, 0x03, 0x07, 0x01, 0x01
        /*0010*/ 	.byte	0x02, 0x03, 0x00, 0x00, 0x02, 0x06, 0x01, 0x00, 0x04, 0x0b, 0x08, 0x00, 0x09, 0x00, 0x00, 0x00
        /*0020*/ 	.byte	0x00, 0x00, 0x00, 0x00


//--------------------- .nv.info._Z3addPiS_S_     --------------------------
	.section	.nv.info._Z3addPiS_S_,"",@"SHT_CUDA_INFO"
	.sectionflags	@""
	.align	4


	//----- nvinfo : EIATTR_CUDA_API_VERSION
	.align		4
        /*0000*/ 	.byte	0x04, 0x37
        /*0002*/ 	.short	(.L_13 - .L_12)
.L_12:
        /*0004*/ 	.word	0x00000082


	//----- nvinfo : EIATTR_KPARAM_INFO
	.align		4
.L_13:
        /*0008*/ 	.byte	0x04, 0x17
        /*000a*/ 	.short	(.L_15 - .L_14)
.L_14:
        /*000c*/ 	.word	0x00000000
        /*0010*/ 	.short	0x0002
        /*0012*/ 	.short	0x0010
        /*0014*/ 	.byte	0x00, 0xf5, 0x21, 0x00


	//----- nvinfo : EIATTR_KPARAM_INFO
	.align		4
.L_15:
        /*0018*/ 	.byte	0x04, 0x17
        /*001a*/ 	.short	(.L_17 - .L_16)
.L_16:
        /*001c*/ 	.word	0x00000000
        /*0020*/ 	.short	0x0001
        /*0022*/ 	.short	0x0008
        /*0024*/ 	.byte	0x00, 0xf5, 0x21, 0x00


	//----- nvinfo : EIATTR_KPARAM_INFO
	.align		4
.L_17:
        /*0028*/ 	.byte	0x04, 0x17
        /*002a*/ 	.short	(.L_19 - .L_18)
.L_18:
        /*002c*/ 	.word	0x00000000
        /*0030*/ 	.short	0x0000
        /*0032*/ 	.short	0x0000
        /*0034*/ 	.byte	0x00, 0xf5, 0x21, 0x00


	//----- nvinfo : EIATTR_SPARSE_MMA_MASK
	.align		4
.L_19:
        /*0038*/ 	.byte	0x03, 0x50
        /*003a*/ 	.short	0x0000


	//----- nvinfo : EIATTR_MAXREG_COUNT
	.align		4
        /*003c*/ 	.byte	0x03, 0x1b
        /*003e*/ 	.short	0x00ff


	//----- nvinfo : EIATTR_MERCURY_ISA_VERSION
	.align		4
        /*0040*/ 	.byte	0x03, 0x5f
        /*0042*/ 	.short	0x0101


	//----- nvinfo : EIATTR_VRC_CTA_INIT_COUNT
	.align		4
        /*0044*/ 	.byte	0x02, 0x4a
	.zero		1
	.zero		1


	//----- nvinfo : EIATTR_EXIT_INSTR_OFFSETS
	.align		4
        /*0048*/ 	.byte	0x04, 0x1c
        /*004a*/ 	.short	(.L_21 - .L_20)


	//   ....[0]....
.L_20:
        /*004c*/ 	.word	0x00000090


	//----- nvinfo : EIATTR_CBANK_PARAM_SIZE
	.align		4
.L_21:
        /*0050*/ 	.byte	0x03, 0x19
        /*0052*/ 	.short	0x0018


	//----- nvinfo : EIATTR_PARAM_CBANK
	.align		4
        /*0054*/ 	.byte	0x04, 0x0a
        /*0056*/ 	.short	(.L_23 - .L_22)
	.align		4
.L_22:
        /*0058*/ 	.word	index@(.nv.constant0._Z3addPiS_S_)
        /*005c*/ 	.short	0x0380
        /*005e*/ 	.short	0x0018


	//----- nvinfo : EIATTR_SW_WAR
	.align		4
.L_23:
        /*0060*/ 	.byte	0x04, 0x36
        /*0062*/ 	.short	(.L_25 - .L_24)
.L_24:
        /*0064*/ 	.word	0x00000008
.L_25:


//--------------------- .nv.info._Z8mykernelv     --------------------------
	.section	.nv.info._Z8mykernelv,"",@"SHT_CUDA_INFO"
	.sectionflags	@""
	.align	4


	//----- nvinfo : EIATTR_CUDA_API_VERSION
	.align		4
        /*0000*/ 	.byte	0x04, 0x37
        /*0002*/ 	.short	(.L_27 - .L_26)
.L_26:
        /*0004*/ 	.word	0x00000082


	//----- nvinfo : EIATTR_SPARSE_MMA_MASK
	.align		4
.L_27:
        /*0008*/ 	.byte	0x03, 0x50
        /*000a*/ 	.short	0x0000


	//----- nvinfo : EIATTR_MAXREG_COUNT
	.align		4
        /*000c*/ 	.byte	0x03, 0x1b
        /*000e*/ 	.short	0x00ff


	//----- nvinfo : EIATTR_MERCURY_ISA_VERSION
	.align		4
        /*0010*/ 	.byte	0x03, 0x5f
        /*0012*/ 	.short	0x0101


	//----- nvinfo : EIATTR_VRC_CTA_INIT_COUNT
	.align		4
        /*0014*/ 	.byte	0x02, 0x4a
	.zero		1
	.zero		1


	//----- nvinfo : EIATTR_EXIT_INSTR_OFFSETS
	.align		4
        /*0018*/ 	.byte	0x04, 0x1c
        /*001a*/ 	.short	(.L_29 - .L_28)


	//   ....[0]....
.L_28:
        /*001c*/ 	.word	0x00000010


	//----- nvinfo : EIATTR_SW_WAR
	.align		4
.L_29:
        /*0020*/ 	.byte	0x04, 0x36
        /*0022*/ 	.short	(.L_31 - .L_30)
.L_30:
        /*0024*/ 	.word	0x00000008
.L_31:


//--------------------- .nv.callgraph             --------------------------
	.section	.nv.callgraph,"",@"SHT_CUDA_CALLGRAPH"
	.align	4
	.sectionentsize	8
	.align		4
        /*0000*/ 	.word	0x00000000
	.align		4
        /*0004*/ 	.word	0xffffffff
	.align		4
        /*0008*/ 	.word	0x00000000
	.align		4
        /*000c*/ 	.word	0xfffffffe
	.align		4
        /*0010*/ 	.word	0x00000000
	.align		4
        /*0014*/ 	.word	0xfffffffd
	.align		4
        /*0018*/ 	.word	0x00000000
	.align		4
        /*001c*/ 	.word	0xfffffffc


//--------------------- .text._Z3addPiS_S_        --------------------------
	.section	.text._Z3addPiS_S_,"ax",@progbits
	.align	128
        .global         _Z3addPiS_S_
        .type           _Z3addPiS_S_,@function
        .size           _Z3addPiS_S_,(.L_x_2 - _Z3addPiS_S_)
        .other          _Z3addPiS_S_,@"STO_CUDA_ENTRY STV_DEFAULT"
_Z3addPiS_S_:
.text._Z3addPiS_S_:
[----:B------:R-:W-:Y:S08]  /*0000*/  LDC R1, c[0x0][0x37c] ;  /* 0x0000df00ff017b82 */ /* 0x000ff00000000800 */
[----:B------:R-:W0:Y:S01]  /*0010*/  LDC.64 R2, c[0x0][0x380] ;  /* 0x0000e000ff027b82 */ /* 0x000e220000000a00 */
[----:B------:R-:W0:Y:S07]  /*0020*/  LDCU.64 UR4, c[0x0][0x358] ;  /* 0x00006b00ff0477ac */ /* 0x000e2e0008000a00 */
[----:B------:R-:W1:Y:S01]  /*0030*/  LDC.64 R4, c[0x0][0x388] ;  /* 0x0000e200ff047b82 */ /* 0x000e620000000a00 */
[----:B0-----:R-:W2:Y:S04]  /*0040*/  LDG.E R2, desc[UR4][R2.64] ;  /* 0x0000000402027981 */ /* 0x001ea8000c1e1900 */
[----:B-1----:R-:W2:Y:S03]  /*0050*/  LDG.E R5, desc[UR4][R4.64] ;  /* 0x0000000404057981 */ /* 0x002ea6000c1e1900 */
[----:B------:R-:W0:Y:S01]  /*0060*/  LDC.64 R6, c[0x0][0x390] ;  /* 0x0000e400ff067b82 */ /* 0x000e220000000a00 */
[----:B--2---:R-:W-:-:S05]  /*0070*/  IADD3 R9, PT, PT, R2, R5, RZ ;  /* 0x0000000502097210 */ /* 0x004fca0007ffe0ff */
[----:B0-----:R-:W-:Y:S01]  /*0080*/  STG.E desc[UR4][R6.64], R9 ;  /* 0x0000000906007986 */ /* 0x001fe2000c101904 */
[----:B------:R-:W-:Y:S05]  /*0090*/  EXIT ;  /* 0x000000000000794d */ /* 0x000fea0003800000 */
.L_x_0:
[----:B------:R-:W-:-:S00]  /*00a0*/  BRA `(.L_x_0) ;  /* 0xfffffffc00fc7947 */ /* 0x000fc0000383ffff */
[----:B------:R-:W-:-:S00]  /*00b0*/  NOP ;  /* 0x0000000000007918 */ /* 0x000fc00000000000 */
        /* <DEDUP_REMOVED lines=12> */
.L_x_2:


//--------------------- .text._Z8mykernelv        --------------------------
	.section	.text._Z8mykernelv,"ax",@progbits
	.align	128
        .global         _Z8mykernelv
        .type           _Z8mykernelv,@function
        .size           _Z8mykernelv,(.L_x_3 - _Z8mykernelv)
        .other          _Z8mykernelv,@"STO_CUDA_ENTRY STV_DEFAULT"
_Z8mykernelv:
.text._Z8mykernelv:
[----:B------:R-:W-:Y:S01]  /*0000*/  LDC R1, c[0x0][0x37c] ;  /* 0x0000df00ff017b82 */ /* 0x000fe20000000800 */
[----:B------:R-:W-:Y:S05]  /*0010*/  EXIT ;  /* 0x000000000000794d */ /* 0x000fea0003800000 */
.L_x_1:
        /* <DEDUP_REMOVED lines=14> */
.L_x_3:


//--------------------- .nv.shared.reserved.0     --------------------------
	.section	.nv.shared.reserved.0,"aw",@nobits
	.weak		__nv_reservedSMEM_offset_0_alias
	.size		__nv_reservedSMEM_offset_0_alias, 0, 64
	.other		__nv_reservedSMEM_offset_0_alias,@"STO_CUDA_RESERVED_SHARED STV_DEFAULT"
__nv_reservedSMEM_offset_0_alias:
	.zero		0
	.zero		64


//--------------------- .nv.constant0._Z3addPiS_S_ --------------------------
	.section	.nv.constant0._Z3addPiS_S_,"a",@progbits
	.sectionflags	@""
	.align	4
.nv.constant0._Z3addPiS_S_:
	.zero		920


//--------------------- .nv.constant0._Z8mykernelv --------------------------
	.section	.nv.constant0._Z8mykernelv,"a",@progbits
	.sectionflags	@""
	.align	4
.nv.constant0._Z8mykernelv:
	.zero		896


//--------------------- SYMBOLS --------------------------

	.type		.nv.reservedSmem.offset0,@object
	.size		.nv.reservedSmem.offset0,0x4
